//
// Generated by NVIDIA NVVM Compiler
//
// Compiler Build ID: CL-36424714
// Cuda compilation tools, release 13.0, V13.0.88
// Based on NVVM 20.0.0
//

.version 9.0
.target sm_100
.address_size 64

	// .globl	_Z3addPjj

.visible .entry _Z3addPjj(
	.param .u64 .ptr .align 1 _Z3addPjj_param_0,
	.param .u32 _Z3addPjj_param_1
)
{
	.reg .pred 	%p<2>;
	.reg .b32 	%r<6>;

	ld.param.u32 	%r1, [_Z3addPjj_param_1];
	mov.u32 	%r2, %tid.x;
	mov.u32 	%r3, %ctaid.x;
	mov.u32 	%r4, %ntid.x;
	mad.lo.s32 	%r5, %r3, %r4, %r2;
	setp.ge.u32 	%p1, %r5, %r1;
	@%p1 bra 	$L__BB0_2;
	trap;
$L__BB0_2:
	ret;

}


// ===== COMPILED SASS (sm_100) =====

	.target	sm_100

	.elftype	@"ET_EXEC"


//--------------------- .note.nv.tkinfo           --------------------------
	.section	.note.nv.tkinfo,"",@"SHT_NOTE"
	.sectionflags	@"SHF_NOTE_NV_TKINFO"
	.tkinfo
        /*0018*/ 	.word	0x00000002
        /*0030*/ 	.string	""
        /*0030*/ 	.string	"ptxas"
        /*0030*/ 	.string	"Cuda compilation tools, release 13.0, V13.0.88"
        /*0030*/ 	.string	"Build cuda_13.0.r13.0/compiler.36424714_0"
        /*0030*/ 	.string	"-arch sm_100 -m 64 "



//--------------------- .note.nv.cuinfo           --------------------------
	.section	.note.nv.cuinfo,"",@"SHT_NOTE"
	.sectionflags	@"SHF_NOTE_NV_CUINFO"
        /*0018*/ 	.short	0x0002
        /*001a*/ 	.short	0x0064
        /*001c*/ 	.short	0x0082
	.zero		2


//--------------------- .nv.info                  --------------------------
	.section	.nv.info,"",@"SHT_CUDA_INFO"
	.align	4


	//----- nvinfo : EIATTR_REGCOUNT
	.align		4
        /*0000*/ 	.byte	0x04, 0x2f
        /*0002*/ 	.short	(.L_1 - .L_0)
	.align		4
.L_0:
        /*0004*/ 	.word	index@(_Z3addPjj)
        /*0008*/ 	.word	0x00000006


	//----- nvinfo : EIATTR_FRAME_SIZE
	.align		4
.L_1:
        /*000c*/ 	.byte	0x04, 0x11
        /*000e*/ 	.short	(.L_3 - .L_2)
	.align		4
.L_2:
        /*0010*/ 	.word	index@(_Z3addPjj)
        /*0014*/ 	.word	0x00000000


	//----- nvinfo : EIATTR_MIN_STACK_SIZE
	.align		4
.L_3:
        /*0018*/ 	.byte	0x04, 0x12
        /*001a*/ 	.short	(.L_5 - .L_4)
	.align		4
.L_4:
        /*001c*/ 	.word	index@(_Z3addPjj)
        /*0020*/ 	.word	0x00000000
.L_5:


//--------------------- .nv.compat                --------------------------
	.section	.nv.compat,"",@"SHT_CUDA_COMPAT_INFO"
	.align	4
        /*0000*/ 	.byte	0x02, 0x09, 0x00, 0x00, 0x02, 0x02, 0x01, 0x00, 0x02, 0x05, 0x05, 0x00, 0x03, 0x07, 0x01, 0x01
        /*0010*/ 	.byte	0x02, 0x03, 0x00, 0x00, 0x02, 0x06, 0x01, 0x00, 0x04, 0x0b, 0x08, 0x00, 0x09, 0x00, 0x00, 0x00
        /*0020*/ 	.byte	0x00, 0x00, 0x00, 0x00


//--------------------- .nv.info._Z3addPjj        --------------------------
	.section	.nv.info._Z3addPjj,"",@"SHT_CUDA_INFO"
	.sectionflags	@""
	.align	4


	//----- nvinfo : EIATTR_CUDA_API_VERSION
	.align		4
        /*0000*/ 	.byte	0x04, 0x37
        /*0002*/ 	.short	(.L_7 - .L_6)
.L_6:
        /*0004*/ 	.word	0x00000082


	//----- nvinfo : EIATTR_KPARAM_INFO
	.align		4
.L_7:
        /*0008*/ 	.byte	0x04, 0x17
        /*000a*/ 	.short	(.L_9 - .L_8)
.L_8:
        /*000c*/ 	.word	0x00000000
        /*0010*/ 	.short	0x0001
        /*0012*/ 	.short	0x0008
        /*0014*/ 	.byte	0x00, 0xf0, 0x11, 0x00


	//----- nvinfo : EIATTR_KPARAM_INFO
	.align		4
.L_9:
        /*0018*/ 	.byte	0x04, 0x17
        /*001a*/ 	.short	(.L_11 - .L_10)
.L_10:
        /*001c*/ 	.word	0x00000000
        /*0020*/ 	.short	0x0000
        /*0022*/ 	.short	0x0000
        /*0024*/ 	.byte	0x00, 0xf5, 0x21, 0x00


	//----- nvinfo : EIATTR_SPARSE_MMA_MASK
	.align		4
.L_11:
        /*0028*/ 	.byte	0x03, 0x50
        /*002a*/ 	.short	0x0000


	//----- nvinfo : EIATTR_MAXREG_COUNT
	.align		4
        /*002c*/ 	.byte	0x03, 0x1b
        /*002e*/ 	.short	0x00ff


	//----- nvinfo : EIATTR_MERCURY_ISA_VERSION
	.align		4
        /*0030*/ 	.byte	0x03, 0x5f
        /*0032*/ 	.short	0x0101


	//----- nvinfo : EIATTR_VRC_CTA_INIT_COUNT
	.align		4
        /*0034*/ 	.byte	0x02, 0x4a
	.zero		1
	.zero		1


	//----- nvinfo : EIATTR_EXIT_INSTR_OFFSETS
	.align		4
        /*0038*/ 	.byte	0x04, 0x1c
        /*003a*/ 	.short	(.L_13 - .L_12)


	//   ....[0]....
.L_12:
        /*003c*/ 	.word	0x00000070


	//----- nvinfo : EIATTR_CBANK_PARAM_SIZE
	.align		4
.L_13:
        /*0040*/ 	.byte	0x03, 0x19
        /*0042*/ 	.short	0x000c


	//----- nvinfo : EIATTR_PARAM_CBANK
	.align		4
        /*0044*/ 	.byte	0x04, 0x0a
        /*0046*/ 	.short	(.L_15 - .L_14)
	.align		4
.L_14:
        /*0048*/ 	.word	index@(.nv.constant0._Z3addPjj)
        /*004c*/ 	.short	0x0380
        /*004e*/ 	.short	0x000c


	//----- nvinfo : EIATTR_SW_WAR
	.align		4
.L_15:
        /*0050*/ 	.byte	0x04, 0x36
        /*0052*/ 	.short	(.L_17 - .L_16)
.L_16:
        /*0054*/ 	.word	0x00000008
.L_17:


//--------------------- .nv.callgraph             --------------------------
	.section	.nv.callgraph,"",@"SHT_CUDA_CALLGRAPH"
	.align	4
	.sectionentsize	8
	.align		4
        /*0000*/ 	.word	0x00000000
	.align		4
        /*0004*/ 	.word	0xffffffff
	.align		4
        /*0008*/ 	.word	0x00000000
	.align		4
        /*000c*/ 	.word	0xfffffffe
	.align		4
        /*0010*/ 	.word	0x00000000
	.align		4
        /*0014*/ 	.word	0xfffffffd
	.align		4
        /*0018*/ 	.word	0x00000000
	.align		4
        /*001c*/ 	.word	0xfffffffc


//--------------------- .text._Z3addPjj           --------------------------
	.section	.text._Z3addPjj,"ax",@progbits
	.align	128
        .global         _Z3addPjj
        .type           _Z3addPjj,@function
        .size           _Z3addPjj,(.L_x_1 - _Z3addPjj)
        .other          _Z3addPjj,@"STO_CUDA_ENTRY STV_DEFAULT"
_Z3addPjj:
.text._Z3addPjj:
[----:B------:R-:W-:Y:S01]  /*0000*/  LDC R1, c[0x0][0x37c] ;  /* 0x0000df00ff017b82 */ /* 0x000fe20000000800 */
[----:B------:R-:W0:Y:S07]  /*0010*/  S2R R0, SR_TID.X ;  /* 0x0000000000007919 */ /* 0x000e2e0000002100 */
[----:B------:R-:W0:Y:S01]  /*0020*/  S2UR UR4, SR_CTAID.X ;  /* 0x00000000000479c3 */ /* 0x000e220000002500 */
[----:B------:R-:W1:Y:S07]  /*0030*/  LDCU UR5, c[0x0][0x388] ;  /* 0x00007100ff0577ac */ /* 0x000e6e0008000800 */
[----:B------:R-:W0:Y:S02]  /*0040*/  LDC R3, c[0x0][0x360] ;  /* 0x0000d800ff037b82 */ /* 0x000e240000000800 */
[----:B0-----:R-:W-:-:S05]  /*0050*/  IMAD R0, R3, UR4, R0 ;  /* 0x0000000403007c24 */ /* 0x001fca000f8e0200 */
[----:B-1----:R-:W-:-:S13]  /*0060*/  ISETP.GE.U32.AND P0, PT, R0, UR5, PT ;  /* 0x0000000500007c0c */ /* 0x002fda000bf06070 */
[----:B------:R-:W-:Y:S05]  /*0070*/  @P0 EXIT ;  /* 0x000000000000094d */ /* 0x000fea0003800000 */
[----:B------:R-:W-:Y:S05]  /*0080*/  BPT.TRAP 0x1 ;  /* 0x000000040000795c */ /* 0x000fea0000300000 */
.L_x_0:
[----:B------:R-:W-:-:S00]  /*0090*/  BRA `(.L_x_0) ;  /* 0xfffffffc00fc7947 */ /* 0x000fc0000383ffff */
[----:B------:R-:W-:-:S00]  /*00a0*/  NOP ;  /* 0x0000000000007918 */ /* 0x000fc00000000000 */
        /* <DEDUP_REMOVED lines=13> */
.L_x_1:


//--------------------- .nv.shared.reserved.0     --------------------------
	.section	.nv.shared.reserved.0,"aw",@nobits
	.weak		__nv_reservedSMEM_offset_0_alias
	.size		__nv_reservedSMEM_offset_0_alias, 0, 64
	.other		__nv_reservedSMEM_offset_0_alias,@"STO_CUDA_RESERVED_SHARED STV_DEFAULT"
__nv_reservedSMEM_offset_0_alias:
	.zero		0
	.zero		64


//--------------------- .nv.constant0._Z3addPjj   --------------------------
	.section	.nv.constant0._Z3addPjj,"a",@progbits
	.sectionflags	@""
	.align	4
.nv.constant0._Z3addPjj:
	.zero		908


//--------------------- SYMBOLS --------------------------

	.type		.nv.reservedSmem.offset0,@object
	.size		.nv.reservedSmem.offset0,0x4
